//
// Generated by NVIDIA NVVM Compiler
//
// Compiler Build ID: CL-36424714
// Cuda compilation tools, release 13.0, V13.0.88
// Based on NVVM 20.0.0
//

.version 9.0
.target sm_100
.address_size 64

	// .globl	_Z13softmaxKernelPfS_i
// _ZZ13softmaxKernelPfS_iE8exp_vals has been demoted
// _ZZ13softmaxKernelPfS_iE7sum_exp has been demoted

.visible .entry _Z13softmaxKernelPfS_i(
	.param .u64 .ptr .align 1 _Z13softmaxKernelPfS_i_param_0,
	.param .u64 .ptr .align 1 _Z13softmaxKernelPfS_i_param_1,
	.param .u32 _Z13softmaxKernelPfS_i_param_2
)
{
	.reg .pred 	%p<3>;
	.reg .b32 	%r<11>;
	.reg .b32 	%f<33>;
	.reg .b64 	%rd<9>;
	// demoted variable
	.shared .align 4 .b8 _ZZ13softmaxKernelPfS_iE8exp_vals[32];
	// demoted variable
	.shared .align 4 .f32 _ZZ13softmaxKernelPfS_iE7sum_exp;
	ld.param.u64 	%rd1, [_Z13softmaxKernelPfS_i_param_0];
	ld.param.u64 	%rd2, [_Z13softmaxKernelPfS_i_param_1];
	ld.param.u32 	%r4, [_Z13softmaxKernelPfS_i_param_2];
	mov.u32 	%r1, %tid.x;
	mov.u32 	%r5, %ctaid.x;
	mov.u32 	%r6, %ntid.x;
	mad.lo.s32 	%r2, %r5, %r6, %r1;
	setp.ge.s32 	%p1, %r2, %r4;
	@%p1 bra 	$L__BB0_4;
	cvta.to.global.u64 	%rd3, %rd1;
	mul.wide.s32 	%rd4, %r2, 4;
	add.s64 	%rd5, %rd3, %rd4;
	ld.global.f32 	%f1, [%rd5];
	fma.rn.f32 	%f2, %f1, 0f3BBB989D, 0f3F000000;
	cvt.sat.f32.f32 	%f3, %f2;
	mov.f32 	%f4, 0f4B400001;
	mov.f32 	%f5, 0f437C0000;
	fma.rm.f32 	%f6, %f3, %f5, %f4;
	add.f32 	%f7, %f6, 0fCB40007F;
	neg.f32 	%f8, %f7;
	fma.rn.f32 	%f9, %f1, 0f3FB8AA3B, %f8;
	fma.rn.f32 	%f10, %f1, 0f32A57060, %f9;
	mov.b32 	%r7, %f6;
	shl.b32 	%r8, %r7, 23;
	mov.b32 	%f11, %r8;
	ex2.approx.ftz.f32 	%f12, %f10;
	mul.f32 	%f13, %f12, %f11;
	shl.b32 	%r9, %r1, 2;
	mov.u32 	%r10, _ZZ13softmaxKernelPfS_iE8exp_vals;
	add.s32 	%r3, %r10, %r9;
	st.shared.f32 	[%r3], %f13;
	bar.sync 	0;
	setp.ne.s32 	%p2, %r1, 0;
	@%p2 bra 	$L__BB0_3;
	ld.shared.f32 	%f14, [_ZZ13softmaxKernelPfS_iE8exp_vals];
	add.f32 	%f15, %f14, 0f00000000;
	ld.shared.f32 	%f16, [_ZZ13softmaxKernelPfS_iE8exp_vals+4];
	add.f32 	%f17, %f16, %f15;
	ld.shared.f32 	%f18, [_ZZ13softmaxKernelPfS_iE8exp_vals+8];
	add.f32 	%f19, %f18, %f17;
	ld.shared.f32 	%f20, [_ZZ13softmaxKernelPfS_iE8exp_vals+12];
	add.f32 	%f21, %f20, %f19;
	ld.shared.f32 	%f22, [_ZZ13softmaxKernelPfS_iE8exp_vals+16];
	add.f32 	%f23, %f22, %f21;
	ld.shared.f32 	%f24, [_ZZ13softmaxKernelPfS_iE8exp_vals+20];
	add.f32 	%f25, %f24, %f23;
	ld.shared.f32 	%f26, [_ZZ13softmaxKernelPfS_iE8exp_vals+24];
	add.f32 	%f27, %f26, %f25;
	ld.shared.f32 	%f28, [_ZZ13softmaxKernelPfS_iE8exp_vals+28];
	add.f32 	%f29, %f28, %f27;
	st.shared.f32 	[_ZZ13softmaxKernelPfS_iE7sum_exp], %f29;
$L__BB0_3:
	bar.sync 	0;
	ld.shared.f32 	%f30, [%r3];
	ld.shared.f32 	%f31, [_ZZ13softmaxKernelPfS_iE7sum_exp];
	div.rn.f32 	%f32, %f30, %f31;
	cvta.to.global.u64 	%rd6, %rd2;
	add.s64 	%rd8, %rd6, %rd4;
	st.global.f32 	[%rd8], %f32;
$L__BB0_4:
	ret;

}


// ===== COMPILED SASS (sm_100) =====

	.target	sm_100

	.elftype	@"ET_EXEC"


//--------------------- .note.nv.tkinfo           --------------------------
	.section	.note.nv.tkinfo,"",@"SHT_NOTE"
	.sectionflags	@"SHF_NOTE_NV_TKINFO"
	.tkinfo
        /*0018*/ 	.word	0x00000002
        /*0030*/ 	.string	""
        /*0030*/ 	.string	"ptxas"
        /*0030*/ 	.string	"Cuda compilation tools, release 13.0, V13.0.88"
        /*0030*/ 	.string	"Build cuda_13.0.r13.0/compiler.36424714_0"
        /*0030*/ 	.string	"-arch sm_100 -m 64 "



//--------------------- .note.nv.cuinfo           --------------------------
	.section	.note.nv.cuinfo,"",@"SHT_NOTE"
	.sectionflags	@"SHF_NOTE_NV_CUINFO"
        /*0018*/ 	.short	0x0002
        /*001a*/ 	.short	0x0064
        /*001c*/ 	.short	0x0082
	.zero		2


//--------------------- .nv.info                  --------------------------
	.section	.nv.info,"",@"SHT_CUDA_INFO"
	.align	4


	//----- nvinfo : EIATTR_REGCOUNT
	.align		4
        /*0000*/ 	.byte	0x04, 0x2f
        /*0002*/ 	.short	(.L_1 - .L_0)
	.align		4
.L_0:
        /*0004*/ 	.word	index@(_Z13softmaxKernelPfS_i)
        /*0008*/ 	.word	0x00000010


	//----- nvinfo : EIATTR_FRAME_SIZE
	.align		4
.L_1:
        /*000c*/ 	.byte	0x04, 0x11
        /*000e*/ 	.short	(.L_3 - .L_2)
	.align		4
.L_2:
        /*0010*/ 	.word	index@($__internal_0_$__cuda_sm3x_div_rn_noftz_f32_slowpath)
        /*0014*/ 	.word	0x00000000


	//----- nvinfo : EIATTR_FRAME_SIZE
	.align		4
.L_3:
        /*0018*/ 	.byte	0x04, 0x11
        /*001a*/ 	.short	(.L_5 - .L_4)
	.align		4
.L_4:
        /*001c*/ 	.word	index@(_Z13softmaxKernelPfS_i)
        /*0020*/ 	.word	0x00000000


	//----- nvinfo : EIATTR_MIN_STACK_SIZE
	.align		4
.L_5:
        /*0024*/ 	.byte	0x04, 0x12
        /*0026*/ 	.short	(.L_7 - .L_6)
	.align		4
.L_6:
        /*0028*/ 	.word	index@(_Z13softmaxKernelPfS_i)
        /*002c*/ 	.word	0x00000000
.L_7:


//--------------------- .nv.compat                --------------------------
	.section	.nv.compat,"",@"SHT_CUDA_COMPAT_INFO"
	.align	4
        /*0000*/ 	.byte	0x02, 0x09, 0x00, 0x00, 0x02, 0x02, 0x01, 0x00, 0x02, 0x05, 0x05, 0x00, 0x03, 0x07, 0x01, 0x01
        /*0010*/ 	.byte	0x02, 0x03, 0x00, 0x00, 0x02, 0x06, 0x01, 0x00, 0x04, 0x0b, 0x08, 0x00, 0x01, 0x00, 0x00, 0x00
        /*0020*/ 	.byte	0x00, 0x00, 0x00, 0x00


//--------------------- .nv.info._Z13softmaxKernelPfS_i --------------------------
	.section	.nv.info._Z13softmaxKernelPfS_i,"",@"SHT_CUDA_INFO"
	.sectionflags	@""
	.align	4


	//----- nvinfo : EIATTR_CUDA_API_VERSION
	.align		4
        /*0000*/ 	.byte	0x04, 0x37
        /*0002*/ 	.short	(.L_9 - .L_8)
.L_8:
        /*0004*/ 	.word	0x00000082


	//----- nvinfo : EIATTR_KPARAM_INFO
	.align		4
.L_9:
        /*0008*/ 	.byte	0x04, 0x17
        /*000a*/ 	.short	(.L_11 - .L_10)
.L_10:
        /*000c*/ 	.word	0x00000000
        /*0010*/ 	.short	0x0002
        /*0012*/ 	.short	0x0010
        /*0014*/ 	.byte	0x00, 0xf0, 0x11, 0x00


	//----- nvinfo : EIATTR_KPARAM_INFO
	.align		4
.L_11:
        /*0018*/ 	.byte	0x04, 0x17
        /*001a*/ 	.short	(.L_13 - .L_12)
.L_12:
        /*001c*/ 	.word	0x00000000
        /*0020*/ 	.short	0x0001
        /*0022*/ 	.short	0x0008
        /*0024*/ 	.byte	0x00, 0xf5, 0x21, 0x00


	//----- nvinfo : EIATTR_KPARAM_INFO
	.align		4
.L_13:
        /*0028*/ 	.byte	0x04, 0x17
        /*002a*/ 	.short	(.L_15 - .L_14)
.L_14:
        /*002c*/ 	.word	0x00000000
        /*0030*/ 	.short	0x0000
        /*0032*/ 	.short	0x0000
        /*0034*/ 	.byte	0x00, 0xf5, 0x21, 0x00


	//----- nvinfo : EIATTR_SPARSE_MMA_MASK
	.align		4
.L_15:
        /*0038*/ 	.byte	0x03, 0x50
        /*003a*/ 	.short	0x0000


	//----- nvinfo : EIATTR_MAXREG_COUNT
	.align		4
        /*003c*/ 	.byte	0x03, 0x1b
        /*003e*/ 	.short	0x00ff


	//----- nvinfo : EIATTR_NUM_BARRIERS
	.align		4
        /*0040*/ 	.byte	0x02, 0x4c
        /*0042*/ 	.byte	0x01
	.zero		1


	//----- nvinfo : EIATTR_MERCURY_ISA_VERSION
	.align		4
        /*0044*/ 	.byte	0x03, 0x5f
        /*0046*/ 	.short	0x0101


	//----- nvinfo : EIATTR_VRC_CTA_INIT_COUNT
	.align		4
        /*0048*/ 	.byte	0x02, 0x4a
	.zero		1
	.zero		1


	//----- nvinfo : EIATTR_EXIT_INSTR_OFFSETS
	.align		4
        /*004c*/ 	.byte	0x04, 0x1c
        /*004e*/ 	.short	(.L_17 - .L_16)


	//   ....[0]....
.L_16:
        /*0050*/ 	.word	0x00000070


	//   ....[1]....
        /*0054*/ 	.word	0x000003e0


	//----- nvinfo : EIATTR_CRS_STACK_SIZE
	.align		4
.L_17:
        /*0058*/ 	.byte	0x04, 0x1e
        /*005a*/ 	.short	(.L_19 - .L_18)
.L_18:
        /*005c*/ 	.word	0x00000000


	//----- nvinfo : EIATTR_CBANK_PARAM_SIZE
	.align		4
.L_19:
        /*0060*/ 	.byte	0x03, 0x19
        /*0062*/ 	.short	0x0014


	//----- nvinfo : EIATTR_PARAM_CBANK
	.align		4
        /*0064*/ 	.byte	0x04, 0x0a
        /*0066*/ 	.short	(.L_21 - .L_20)
	.align		4
.L_20:
        /*0068*/ 	.word	index@(.nv.constant0._Z13softmaxKernelPfS_i)
        /*006c*/ 	.short	0x0380
        /*006e*/ 	.short	0x0014


	//----- nvinfo : EIATTR_SW_WAR
	.align		4
.L_21:
        /*0070*/ 	.byte	0x04, 0x36
        /*0072*/ 	.short	(.L_23 - .L_22)
.L_22:
        /*0074*/ 	.word	0x00000008
.L_23:


//--------------------- .nv.callgraph             --------------------------
	.section	.nv.callgraph,"",@"SHT_CUDA_CALLGRAPH"
	.align	4
	.sectionentsize	8
	.align		4
        /*0000*/ 	.word	0x00000000
	.align		4
        /*0004*/ 	.word	0xffffffff
	.align		4
        /*0008*/ 	.word	0x00000000
	.align		4
        /*000c*/ 	.word	0xfffffffe
	.align		4
        /*0010*/ 	.word	0x00000000
	.align		4
        /*0014*/ 	.word	0xfffffffd
	.align		4
        /*0018*/ 	.word	0x00000000
	.align		4
        /*001c*/ 	.word	0xfffffffc


//--------------------- .text._Z13softmaxKernelPfS_i --------------------------
	.section	.text._Z13softmaxKernelPfS_i,"ax",@progbits
	.align	128
        .global         _Z13softmaxKernelPfS_i
        .type           _Z13softmaxKernelPfS_i,@function
        .size           _Z13softmaxKernelPfS_i,(.L_x_16 - _Z13softmaxKernelPfS_i)
        .other          _Z13softmaxKernelPfS_i,@"STO_CUDA_ENTRY STV_DEFAULT"
_Z13softmaxKernelPfS_i:
.text._Z13softmaxKernelPfS_i:
[----:B------:R-:W-:Y:S01]  /*0000*/  LDC R1, c[0x0][0x37c] ;  /* 0x0000df00ff017b82 */ /* 0x000fe20000000800 */
[----:B------:R-:W0:Y:S07]  /*0010*/  S2R R13, SR_TID.X ;  /* 0x00000000000d7919 */ /* 0x000e2e0000002100 */
[----:B------:R-:W0:Y:S01]  /*0020*/  S2UR UR4, SR_CTAID.X ;  /* 0x00000000000479c3 */ /* 0x000e220000002500 */
[----:B------:R-:W1:Y:S07]  /*0030*/  LDCU UR5, c[0x0][0x390] ;  /* 0x00007200ff0577ac */ /* 0x000e6e0008000800 */
[----:B------:R-:W0:Y:S02]  /*0040*/  LDC R2, c[0x0][0x360] ;  /* 0x0000d800ff027b82 */ /* 0x000e240000000800 */
[----:B0-----:R-:W-:-:S05]  /*0050*/  IMAD R2, R2, UR4, R13 ;  /* 0x0000000402027c24 */ /* 0x001fca000f8e020d */
[----:B-1----:R-:W-:-:S13]  /*0060*/  ISETP.GE.AND P0, PT, R2, UR5, PT ;  /* 0x0000000502007c0c */ /* 0x002fda000bf06270 */
[----:B------:R-:W-:Y:S05]  /*0070*/  @P0 EXIT ;  /* 0x000000000000094d */ /* 0x000fea0003800000 */
[----:B------:R-:W0:Y:S01]  /*0080*/  LDC.64 R4, c[0x0][0x380] ;  /* 0x0000e000ff047b82 */ /* 0x000e220000000a00 */
[----:B------:R-:W1:Y:S01]  /*0090*/  LDCU.64 UR6, c[0x0][0x358] ;  /* 0x00006b00ff0677ac */ /* 0x000e620008000a00 */
[----:B0-----:R-:W-:-:S06]  /*00a0*/  IMAD.WIDE R4, R2, 0x4, R4 ;  /* 0x0000000402047825 */ /* 0x001fcc00078e0204 */
[----:B-1----:R-:W2:Y:S01]  /*00b0*/  LDG.E R4, desc[UR6][R4.64] ;  /* 0x0000000604047981 */ /* 0x002ea2000c1e1900 */
[----:B------:R-:W-:Y:S01]  /*00c0*/  IMAD.MOV.U32 R3, RZ, RZ, 0x3bbb989d ;  /* 0x3bbb989dff037424 */ /* 0x000fe200078e00ff */
[----:B------:R-:W0:Y:S01]  /*00d0*/  S2UR UR5, SR_CgaCtaId ;  /* 0x00000000000579c3 */ /* 0x000e220000008800 */
[----:B------:R-:W-:Y:S01]  /*00e0*/  IMAD.MOV.U32 R7, RZ, RZ, 0x437c0000 ;  /* 0x437c0000ff077424 */ /* 0x000fe200078e00ff */
[----:B------:R-:W-:Y:S01]  /*00f0*/  UMOV UR4, 0x400 ;  /* 0x0000040000047882 */ /* 0x000fe20000000000 */
[----:B------:R-:W-:Y:S01]  /*0100*/  ISETP.NE.AND P0, PT, R13, RZ, PT ;  /* 0x000000ff0d00720c */ /* 0x000fe20003f05270 */
[----:B------:R-:W-:Y:S01]  /*0110*/  BSSY.RECONVERGENT B0, `(.L_x_0) ;  /* 0x0000019000007945 */ /* 0x000fe20003800200 */
[----:B0-----:R-:W-:-:S06]  /*0120*/  ULEA UR4, UR5, UR4, 0x18 ;  /* 0x0000000405047291 */ /* 0x001fcc000f8ec0ff */
[----:B------:R-:W-:Y:S01]  /*0130*/  LEA R13, R13, UR4, 0x2 ;  /* 0x000000040d0d7c11 */ /* 0x000fe2000f8e10ff */
[----:B--2---:R-:W-:-:S04]  /*0140*/  FFMA.SAT R0, R4, R3, 0.5 ;  /* 0x3f00000004007423 */ /* 0x004fc80000002003 */
[----:B------:R-:W-:-:S04]  /*0150*/  FFMA.RM R0, R0, R7, 12582913 ;  /* 0x4b40000100007423 */ /* 0x000fc80000004007 */
[C---:B------:R-:W-:Y:S01]  /*0160*/  FADD R3, R0.reuse, -12583039 ;  /* 0xcb40007f00037421 */ /* 0x040fe20000000000 */
[----:B------:R-:W-:-:S03]  /*0170*/  IMAD.SHL.U32 R0, R0, 0x800000, RZ ;  /* 0x0080000000007824 */ /* 0x000fc600078e00ff */
[----:B------:R-:W-:-:S04]  /*0180*/  FFMA R3, R4, 1.4426950216293334961, -R3 ;  /* 0x3fb8aa3b04037823 */ /* 0x000fc80000000803 */
[----:B------:R-:W-:-:S06]  /*0190*/  FFMA R3, R4, 1.925963033500011079e-08, R3 ;  /* 0x32a5706004037823 */ /* 0x000fcc0000000003 */
[----:B------:R-:W0:Y:S02]  /*01a0*/  MUFU.EX2 R3, R3 ;  /* 0x0000000300037308 */ /* 0x000e240000000800 */
[----:B0-----:R-:W-:-:S05]  /*01b0*/  FMUL R0, R0, R3 ;  /* 0x0000000300007220 */ /* 0x001fca0000400000 */
[----:B------:R0:W-:Y:S01]  /*01c0*/  STS [R13], R0 ;  /* 0x000000000d007388 */ /* 0x0001e20000000800 */
[----:B------:R-:W-:Y:S06]  /*01d0*/  BAR.SYNC.DEFER_BLOCKING 0x0 ;  /* 0x0000000000007b1d */ /* 0x000fec0000010000 */
[----:B------:R-:W-:Y:S05]  /*01e0*/  @P0 BRA `(.L_x_1) ;  /* 0x00000000002c0947 */ /* 0x000fea0003800000 */
[----:B------:R-:W1:Y:S04]  /*01f0*/  LDS.128 R8, [UR4] ;  /* 0x00000004ff087984 */ /* 0x000e680008000c00 */
[----:B------:R-:W2:Y:S01]  /*0200*/  LDS.128 R4, [UR4+0x10] ;  /* 0x00001004ff047984 */ /* 0x000ea20008000c00 */
[----:B-1----:R-:W-:-:S04]  /*0210*/  FADD R8, RZ, R8 ;  /* 0x00000008ff087221 */ /* 0x002fc80000000000 */
[----:B------:R-:W-:-:S04]  /*0220*/  FADD R9, R8, R9 ;  /* 0x0000000908097221 */ /* 0x000fc80000000000 */
[----:B------:R-:W-:-:S04]  /*0230*/  FADD R10, R9, R10 ;  /* 0x0000000a090a7221 */ /* 0x000fc80000000000 */
[----:B------:R-:W-:-:S04]  /*0240*/  FADD R11, R10, R11 ;  /* 0x0000000b0a0b7221 */ /* 0x000fc80000000000 */
[----:B--2---:R-:W-:-:S04]  /*0250*/  FADD R4, R11, R4 ;  /* 0x000000040b047221 */ /* 0x004fc80000000000 */
[----:B------:R-:W-:-:S04]  /*0260*/  FADD R5, R4, R5 ;  /* 0x0000000504057221 */ /* 0x000fc80000000000 */
[----:B------:R-:W-:-:S04]  /*0270*/  FADD R6, R5, R6 ;  /* 0x0000000605067221 */ /* 0x000fc80000000000 */
[----:B------:R-:W-:-:S05]  /*0280*/  FADD R6, R6, R7 ;  /* 0x0000000706067221 */ /* 0x000fca0000000000 */
[----:B------:R1:W-:Y:S02]  /*0290*/  STS [UR4+0x20], R6 ;  /* 0x00002006ff007988 */ /* 0x0003e40008000804 */
.L_x_1:
[----:B------:R-:W-:Y:S05]  /*02a0*/  BSYNC.RECONVERGENT B0 ;  /* 0x0000000000007941 */ /* 0x000fea0003800200 */
.L_x_0:
[----:B------:R-:W-:Y:S06]  /*02b0*/  BAR.SYNC.DEFER_BLOCKING 0x0 ;  /* 0x0000000000007b1d */ /* 0x000fec0000010000 */
[----:B------:R-:W-:Y:S01]  /*02c0*/  BSSY.RECONVERGENT B0, `(.L_x_2) ;  /* 0x000000e000007945 */ /* 0x000fe20003800200 */
[----:B------:R-:W2:Y:S04]  /*02d0*/  LDS R3, [UR4+0x20] ;  /* 0x00002004ff037984 */ /* 0x000ea80008000800 */
[----:B0-----:R-:W0:Y:S01]  /*02e0*/  LDS R0, [R13] ;  /* 0x000000000d007984 */ /* 0x001e220000000800 */
[----:B--2---:R-:W2:Y:S08]  /*02f0*/  MUFU.RCP R4, R3 ;  /* 0x0000000300047308 */ /* 0x004eb00000001000 */
[----:B0-----:R-:W0:Y:S01]  /*0300*/  FCHK P0, R0, R3 ;  /* 0x0000000300007302 */ /* 0x001e220000000000 */
[----:B--2---:R-:W-:-:S04]  /*0310*/  FFMA R5, -R3, R4, 1 ;  /* 0x3f80000003057423 */ /* 0x004fc80000000104 */
[----:B------:R-:W-:-:S04]  /*0320*/  FFMA R5, R4, R5, R4 ;  /* 0x0000000504057223 */ /* 0x000fc80000000004 */
[----:B------:R-:W-:-:S04]  /*0330*/  FFMA R4, R0, R5, RZ ;  /* 0x0000000500047223 */ /* 0x000fc800000000ff */
[----:B-1----:R-:W-:-:S04]  /*0340*/  FFMA R6, -R3, R4, R0 ;  /* 0x0000000403067223 */ /* 0x002fc80000000100 */
[----:B------:R-:W-:Y:S01]  /*0350*/  FFMA R7, R5, R6, R4 ;  /* 0x0000000605077223 */ /* 0x000fe20000000004 */
[----:B0-----:R-:W-:Y:S06]  /*0360*/  @!P0 BRA `(.L_x_3) ;  /* 0x00000000000c8947 */ /* 0x001fec0003800000 */
[----:B------:R-:W-:-:S07]  /*0370*/  MOV R4, 0x390 ;  /* 0x0000039000047802 */ /* 0x000fce0000000f00 */
[----:B------:R-:W-:Y:S05]  /*0380*/  CALL.REL.NOINC `($__internal_0_$__cuda_sm3x_div_rn_noftz_f32_slowpath) ;  /* 0x0000000000187944 */ /* 0x000fea0003c00000 */
[----:B------:R-:W-:-:S07]  /*0390*/  IMAD.MOV.U32 R7, RZ, RZ, R0 ;  /* 0x000000ffff077224 */ /* 0x000fce00078e0000 */
.L_x_3:
[----:B------:R-:W-:Y:S05]  /*03a0*/  BSYNC.RECONVERGENT B0 ;  /* 0x0000000000007941 */ /* 0x000fea0003800200 */
.L_x_2:
[----:B------:R-:W0:Y:S02]  /*03b0*/  LDC.64 R4, c[0x0][0x388] ;  /* 0x0000e200ff047b82 */ /* 0x000e240000000a00 */
[----:B0-----:R-:W-:-:S05]  /*03c0*/  IMAD.WIDE R2, R2, 0x4, R4 ;  /* 0x0000000402027825 */ /* 0x001fca00078e0204 */
[----:B------:R-:W-:Y:S01]  /*03d0*/  STG.E desc[UR6][R2.64], R7 ;  /* 0x0000000702007986 */ /* 0x000fe2000c101906 */
[----:B------:R-:W-:Y:S05]  /*03e0*/  EXIT ;  /* 0x000000000000794d */ /* 0x000fea0003800000 */
        .weak           $__internal_0_$__cuda_sm3x_div_rn_noftz_f32_slowpath
        .type           $__internal_0_$__cuda_sm3x_div_rn_noftz_f32_slowpath,@function
        .size           $__internal_0_$__cuda_sm3x_div_rn_noftz_f32_slowpath,(.L_x_16 - $__internal_0_$__cuda_sm3x_div_rn_noftz_f32_slowpath)
$__internal_0_$__cuda_sm3x_div_rn_noftz_f32_slowpath:
[--C-:B------:R-:W-:Y:S01]  /*03f0*/  SHF.R.U32.HI R6, RZ, 0x17, R3.reuse ;  /* 0x00000017ff067819 */ /* 0x100fe20000011603 */
[----:B------:R-:W-:Y:S01]  /*0400*/  BSSY.RECONVERGENT B1, `(.L_x_4) ;  /* 0x0000064000017945 */ /* 0x000fe20003800200 */
[--C-:B------:R-:W-:Y:S01]  /*0410*/  SHF.R.U32.HI R5, RZ, 0x17, R0.reuse ;  /* 0x00000017ff057819 */ /* 0x100fe20000011600 */
[----:B------:R-:W-:Y:S01]  /*0420*/  IMAD.MOV.U32 R7, RZ, RZ, R0 ;  /* 0x000000ffff077224 */ /* 0x000fe200078e0000 */
[----:B------:R-:W-:Y:S01]  /*0430*/  LOP3.LUT R6, R6, 0xff, RZ, 0xc0, !PT ;  /* 0x000000ff06067812 */ /* 0x000fe200078ec0ff */
[----:B------:R-:W-:Y:S01]  /*0440*/  IMAD.MOV.U32 R8, RZ, RZ, R3 ;  /* 0x000000ffff087224 */ /* 0x000fe200078e0003 */
[----:B------:R-:W-:Y:S02]  /*0450*/  LOP3.LUT R5, R5, 0xff, RZ, 0xc0, !PT ;  /* 0x000000ff05057812 */ /* 0x000fe400078ec0ff */
[----:B------:R-:W-:-:S03]  /*0460*/  IADD3 R11, PT, PT, R6, -0x1, RZ ;  /* 0xffffffff060b7810 */ /* 0x000fc60007ffe0ff */
[----:B------:R-:W-:Y:S01]  /*0470*/  VIADD R10, R5, 0xffffffff ;  /* 0xffffffff050a7836 */ /* 0x000fe20000000000 */
[----:B------:R-:W-:-:S04]  /*0480*/  ISETP.GT.U32.AND P0, PT, R11, 0xfd, PT ;  /* 0x000000fd0b00780c */ /* 0x000fc80003f04070 */
[----:B------:R-:W-:-:S13]  /*0490*/  ISETP.GT.U32.OR P0, PT, R10, 0xfd, P0 ;  /* 0x000000fd0a00780c */ /* 0x000fda0000704470 */
[----:B------:R-:W-:Y:S01]  /*04a0*/  @!P0 MOV R9, RZ ;  /* 0x000000ff00098202 */ /* 0x000fe20000000f00 */
[----:B------:R-:W-:Y:S06]  /*04b0*/  @!P0 BRA `(.L_x_5) ;  /* 0x00000000005c8947 */ /* 0x000fec0003800000 */
[----:B------:R-:W-:Y:S02]  /*04c0*/  FSETP.GTU.FTZ.AND P0, PT, |R0|, +INF , PT ;  /* 0x7f8000000000780b */ /* 0x000fe40003f1c200 */
[----:B------:R-:W-:-:S04]  /*04d0*/  FSETP.GTU.FTZ.AND P1, PT, |R3|, +INF , PT ;  /* 0x7f8000000300780b */ /* 0x000fc80003f3c200 */
[----:B------:R-:W-:-:S13]  /*04e0*/  PLOP3.LUT P0, PT, P0, P1, PT, 0xf8, 0x8f ;  /* 0x00000000008f781c */ /* 0x000fda0000703f70 */
[----:B------:R-:W-:Y:S05]  /*04f0*/  @P0 BRA `(.L_x_6) ;  /* 0x00000004004c0947 */ /* 0x000fea0003800000 */
[----:B------:R-:W-:-:S13]  /*0500*/  LOP3.LUT P0, RZ, R8, 0x7fffffff, R7, 0xc8, !PT ;  /* 0x7fffffff08ff7812 */ /* 0x000fda000780c807 */
[----:B------:R-:W-:Y:S05]  /*0510*/  @!P0 BRA `(.L_x_7) ;  /* 0x00000004003c8947 */ /* 0x000fea0003800000 */
[C---:B------:R-:W-:Y:S02]  /*0520*/  FSETP.NEU.FTZ.AND P2, PT, |R0|.reuse, +INF , PT ;  /* 0x7f8000000000780b */ /* 0x040fe40003f5d200 */
[----:B------:R-:W-:Y:S02]  /*0530*/  FSETP.NEU.FTZ.AND P1, PT, |R3|, +INF , PT ;  /* 0x7f8000000300780b */ /* 0x000fe40003f3d200 */
[----:B------:R-:W-:-:S11]  /*0540*/  FSETP.NEU.FTZ.AND P0, PT, |R0|, +INF , PT ;  /* 0x7f8000000000780b */ /* 0x000fd60003f1d200 */
[----:B------:R-:W-:Y:S05]  /*0550*/  @!P1 BRA !P2, `(.L_x_7) ;  /* 0x00000004002c9947 */ /* 0x000fea0005000000 */
[----:B------:R-:W-:-:S04]  /*0560*/  LOP3.LUT P2, RZ, R7, 0x7fffffff, RZ, 0xc0, !PT ;  /* 0x7fffffff07ff7812 */ /* 0x000fc8000784c0ff */
[----:B------:R-:W-:-:S13]  /*0570*/  PLOP3.LUT P1, PT, P1, P2, PT, 0x2f, 0xf2 ;  /* 0x0000000000f2781c */ /* 0x000fda0000f24577 */
[----:B------:R-:W-:Y:S05]  /*0580*/  @P1 BRA `(.L_x_8) ;  /* 0x0000000400181947 */ /* 0x000fea0003800000 */
[----:B------:R-:W-:-:S04]  /*0590*/  LOP3.LUT P1, RZ, R8, 0x7fffffff, RZ, 0xc0, !PT ;  /* 0x7fffffff08ff7812 */ /* 0x000fc8000782c0ff */
[----:B------:R-:W-:-:S13]  /*05a0*/  PLOP3.LUT P0, PT, P0, P1, PT, 0x2f, 0xf2 ;  /* 0x0000000000f2781c */ /* 0x000fda0000702577 */
[----:B------:R-:W-:Y:S05]  /*05b0*/  @P0 BRA `(.L_x_9) ;  /* 0x0000000400000947 */ /* 0x000fea0003800000 */
[----:B------:R-:W-:Y:S02]  /*05c0*/  ISETP.GE.AND P0, PT, R10, RZ, PT ;  /* 0x000000ff0a00720c */ /* 0x000fe40003f06270 */
[----:B------:R-:W-:-:S11]  /*05d0*/  ISETP.GE.AND P1, PT, R11, RZ, PT ;  /* 0x000000ff0b00720c */ /* 0x000fd60003f26270 */
[----:B------:R-:W-:Y:S02]  /*05e0*/  @P0 IMAD.MOV.U32 R9, RZ, RZ, RZ ;  /* 0x000000ffff090224 */ /* 0x000fe400078e00ff */
[----:B------:R-:W-:Y:S01]  /*05f0*/  @!P0 FFMA R7, R0, 1.84467440737095516160e+19, RZ ;  /* 0x5f80000000078823 */ /* 0x000fe200000000ff */
[----:B------:R-:W-:Y:S02]  /*0600*/  @!P0 IMAD.MOV.U32 R9, RZ, RZ, -0x40 ;  /* 0xffffffc0ff098424 */ /* 0x000fe400078e00ff */
[----:B------:R-:W-:Y:S02]  /*0610*/  @!P1 FFMA R8, R3, 1.84467440737095516160e+19, RZ ;  /* 0x5f80000003089823 */ /* 0x000fe400000000ff */
[----:B------:R-:W-:-:S07]  /*0620*/  @!P1 VIADD R9, R9, 0x40 ;  /* 0x0000004009099836 */ /* 0x000fce0000000000 */
.L_x_5:
[----:B------:R-:W-:Y:S01]  /*0630*/  LEA R3, R6, 0xc0800000, 0x17 ;  /* 0xc080000006037811 */ /* 0x000fe200078eb8ff */
[----:B------:R-:W-:Y:S01]  /*0640*/  VIADD R5, R5, 0xffffff81 ;  /* 0xffffff8105057836 */ /* 0x000fe20000000000 */
[----:B------:R-:W-:Y:S02]  /*0650*/  BSSY.RECONVERGENT B2, `(.L_x_10) ;  /* 0x0000035000027945 */ /* 0x000fe40003800200 */
[----:B------:R-:W-:Y:S01]  /*0660*/  IADD3 R3, PT, PT, -R3, R8, RZ ;  /* 0x0000000803037210 */ /* 0x000fe20007ffe1ff */
[C---:B------:R-:W-:Y:S01]  /*0670*/  IMAD R0, R5.reuse, -0x800000, R7 ;  /* 0xff80000005007824 */ /* 0x040fe200078e0207 */
[----:B------:R-:W-:Y:S02]  /*0680*/  IADD3 R6, PT, PT, R5, 0x7f, -R6 ;  /* 0x0000007f05067810 */ /* 0x000fe40007ffe806 */
[----:B------:R-:W0:Y:S01]  /*0690*/  MUFU.RCP R8, R3 ;  /* 0x0000000300087308 */ /* 0x000e220000001000 */
[----:B------:R-:W-:Y:S02]  /*06a0*/  FADD.FTZ R11, -R3, -RZ ;  /* 0x800000ff030b7221 */ /* 0x000fe40000010100 */
[----:B------:R-:W-:-:S02]  /*06b0*/  IMAD.IADD R6, R6, 0x1, R9 ;  /* 0x0000000106067824 */ /* 0x000fc400078e0209 */
[----:B0-----:R-:W-:-:S04]  /*06c0*/  FFMA R13, R8, R11, 1 ;  /* 0x3f800000080d7423 */ /* 0x001fc8000000000b */
[----:B------:R-:W-:-:S04]  /*06d0*/  FFMA R10, R8, R13, R8 ;  /* 0x0000000d080a7223 */ /* 0x000fc80000000008 */
[----:B------:R-:W-:-:S04]  /*06e0*/  FFMA R7, R0, R10, RZ ;  /* 0x0000000a00077223 */ /* 0x000fc800000000ff */
[----:B------:R-:W-:-:S04]  /*06f0*/  FFMA R8, R11, R7, R0 ;  /* 0x000000070b087223 */ /* 0x000fc80000000000 */
[----:B------:R-:W-:-:S04]  /*0700*/  FFMA R7, R10, R8, R7 ;  /* 0x000000080a077223 */ /* 0x000fc80000000007 */
[----:B------:R-:W-:-:S04]  /*0710*/  FFMA R8, R11, R7, R0 ;  /* 0x000000070b087223 */ /* 0x000fc80000000000 */
[----:B------:R-:W-:-:S05]  /*0720*/  FFMA R0, R10, R8, R7 ;  /* 0x000000080a007223 */ /* 0x000fca0000000007 */
[----:B------:R-:W-:-:S04]  /*0730*/  SHF.R.U32.HI R3, RZ, 0x17, R0 ;  /* 0x00000017ff037819 */ /* 0x000fc80000011600 */
[----:B------:R-:W-:-:S05]  /*0740*/  LOP3.LUT R3, R3, 0xff, RZ, 0xc0, !PT ;  /* 0x000000ff03037812 */ /* 0x000fca00078ec0ff */
[----:B------:R-:W-:-:S05]  /*0750*/  IMAD.IADD R9, R3, 0x1, R6 ;  /* 0x0000000103097824 */ /* 0x000fca00078e0206 */
[----:B------:R-:W-:-:S04]  /*0760*/  IADD3 R3, PT, PT, R9, -0x1, RZ ;  /* 0xffffffff09037810 */ /* 0x000fc80007ffe0ff */
[----:B------:R-:W-:-:S13]  /*0770*/  ISETP.GE.U32.AND P0, PT, R3, 0xfe, PT ;  /* 0x000000fe0300780c */ /* 0x000fda0003f06070 */
[----:B------:R-:W-:Y:S05]  /*0780*/  @!P0 BRA `(.L_x_11) ;  /* 0x0000000000808947 */ /* 0x000fea0003800000 */
[----:B------:R-:W-:-:S13]  /*0790*/  ISETP.GT.AND P0, PT, R9, 0xfe, PT ;  /* 0x000000fe0900780c */ /* 0x000fda0003f04270 */
[----:B------:R-:W-:Y:S05]  /*07a0*/  @P0 BRA `(.L_x_12) ;  /* 0x00000000006c0947 */ /* 0x000fea0003800000 */
[----:B------:R-:W-:-:S13]  /*07b0*/  ISETP.GE.AND P0, PT, R9, 0x1, PT ;  /* 0x000000010900780c */ /* 0x000fda0003f06270 */
[----:B------:R-:W-:Y:S05]  /*07c0*/  @P0 BRA `(.L_x_13) ;  /* 0x0000000000740947 */ /* 0x000fea0003800000 */
[----:B------:R-:W-:Y:S02]  /*07d0*/  ISETP.GE.AND P0, PT, R9, -0x18, PT ;  /* 0xffffffe80900780c */ /* 0x000fe40003f06270 */
[----:B------:R-:W-:-:S11]  /*07e0*/  LOP3.LUT R0, R0, 0x80000000, RZ, 0xc0, !PT ;  /* 0x8000000000007812 */ /* 0x000fd600078ec0ff */
[----:B------:R-:W-:Y:S05]  /*07f0*/  @!P0 BRA `(.L_x_13) ;  /* 0x0000000000688947 */ /* 0x000fea0003800000 */
[CCC-:B------:R-:W-:Y:S01]  /*0800*/  FFMA.RZ R3, R10.reuse, R8.reuse, R7.reuse ;  /* 0x000000080a037223 */ /* 0x1c0fe2000000c007 */
[CCC-:B------:R-:W-:Y:S01]  /*0810*/  FFMA.RM R6, R10.reuse, R8.reuse, R7.reuse ;  /* 0x000000080a067223 */ /* 0x1c0fe20000004007 */
[C---:B------:R-:W-:Y:S02]  /*0820*/  ISETP.NE.AND P2, PT, R9.reuse, RZ, PT ;  /* 0x000000ff0900720c */ /* 0x040fe40003f45270 */
[----:B------:R-:W-:Y:S02]  /*0830*/  ISETP.NE.AND P1, PT, R9, RZ, PT ;  /* 0x000000ff0900720c */ /* 0x000fe40003f25270 */
[----:B------:R-:W-:Y:S01]  /*0840*/  LOP3.LUT R5, R3, 0x7fffff, RZ, 0xc0, !PT ;  /* 0x007fffff03057812 */ /* 0x000fe200078ec0ff */
[----:B------:R-:W-:Y:S01]  /*0850*/  FFMA.RP R3, R10, R8, R7 ;  /* 0x000000080a037223 */ /* 0x000fe20000008007 */
[----:B------:R-:W-:Y:S02]  /*0860*/  VIADD R8, R9, 0x20 ;  /* 0x0000002009087836 */ /* 0x000fe40000000000 */
[----:B------:R-:W-:Y:S01]  /*0870*/  LOP3.LUT R5, R5, 0x800000, RZ, 0xfc, !PT ;  /* 0x0080000005057812 */ /* 0x000fe200078efcff */
[----:B------:R-:W-:Y:S01]  /*0880*/  IMAD.MOV R7, RZ, RZ, -R9 ;  /* 0x000000ffff077224 */ /* 0x000fe200078e0a09 */
[----:B------:R-:W-:-:S02]  /*0890*/  FSETP.NEU.FTZ.AND P0, PT, R3, R6, PT ;  /* 0x000000060300720b */ /* 0x000fc40003f1d000 */
[----:B------:R-:W-:Y:S02]  /*08a0*/  SHF.L.U32 R8, R5, R8, RZ ;  /* 0x0000000805087219 */ /* 0x000fe400000006ff */
[----:B------:R-:W-:Y:S02]  /*08b0*/  SEL R6, R7, RZ, P2 ;  /* 0x000000ff07067207 */ /* 0x000fe40001000000 */
[----:B------:R-:W-:Y:S02]  /*08c0*/  ISETP.NE.AND P1, PT, R8, RZ, P1 ;  /* 0x000000ff0800720c */ /* 0x000fe40000f25270 */
[----:B------:R-:W-:Y:S02]  /*08d0*/  SHF.R.U32.HI R6, RZ, R6, R5 ;  /* 0x00000006ff067219 */ /* 0x000fe40000011605 */
[----:B------:R-:W-:Y:S02]  /*08e0*/  PLOP3.LUT P0, PT, P0, P1, PT, 0xf8, 0x8f ;  /* 0x00000000008f781c */ /* 0x000fe40000703f70 */
[----:B------:R-:W-:-:S02]  /*08f0*/  SHF.R.U32.HI R8, RZ, 0x1, R6 ;  /* 0x00000001ff087819 */ /* 0x000fc40000011606 */
[----:B------:R-:W-:-:S04]  /*0900*/  SEL R3, RZ, 0x1, !P0 ;  /* 0x00000001ff037807 */ /* 0x000fc80004000000 */
[----:B------:R-:W-:-:S04]  /*0910*/  LOP3.LUT R3, R3, 0x1, R8, 0xf8, !PT ;  /* 0x0000000103037812 */ /* 0x000fc800078ef808 */
[----:B------:R-:W-:-:S05]  /*0920*/  LOP3.LUT R3, R3, R6, RZ, 0xc0, !PT ;  /* 0x0000000603037212 */ /* 0x000fca00078ec0ff */
[----:B------:R-:W-:-:S05]  /*0930*/  IMAD.IADD R3, R8, 0x1, R3 ;  /* 0x0000000108037824 */ /* 0x000fca00078e0203 */
[----:B------:R-:W-:Y:S01]  /*0940*/  LOP3.LUT R0, R3, R0, RZ, 0xfc, !PT ;  /* 0x0000000003007212 */ /* 0x000fe200078efcff */
[----:B------:R-:W-:Y:S06]  /*0950*/  BRA `(.L_x_13) ;  /* 0x0000000000107947 */ /* 0x000fec0003800000 */
.L_x_12:
[----:B------:R-:W-:-:S04]  /*0960*/  LOP3.LUT R0, R0, 0x80000000, RZ, 0xc0, !PT ;  /* 0x8000000000007812 */ /* 0x000fc800078ec0ff */
[----:B------:R-:W-:Y:S01]  /*0970*/  LOP3.LUT R0, R0, 0x7f800000, RZ, 0xfc, !PT ;  /* 0x7f80000000007812 */ /* 0x000fe200078efcff */
[----:B------:R-:W-:Y:S06]  /*0980*/  BRA `(.L_x_13) ;  /* 0x0000000000047947 */ /* 0x000fec0003800000 */
.L_x_11:
[----:B------:R-:W-:-:S07]  /*0990*/  LEA R0, R6, R0, 0x17 ;  /* 0x0000000006007211 */ /* 0x000fce00078eb8ff */
.L_x_13:
[----:B------:R-:W-:Y:S05]  /*09a0*/  BSYNC.RECONVERGENT B2 ;  /* 0x0000000000027941 */ /* 0x000fea0003800200 */
.L_x_10:
[----:B------:R-:W-:Y:S05]  /*09b0*/  BRA `(.L_x_14) ;  /* 0x0000000000207947 */ /* 0x000fea0003800000 */
.L_x_9:
[----:B------:R-:W-:-:S04]  /*09c0*/  LOP3.LUT R0, R8, 0x80000000, R7, 0x48, !PT ;  /* 0x8000000008007812 */ /* 0x000fc800078e4807 */
[----:B------:R-:W-:Y:S01]  /*09d0*/  LOP3.LUT R0, R0, 0x7f800000, RZ, 0xfc, !PT ;  /* 0x7f80000000007812 */ /* 0x000fe200078efcff */
[----:B------:R-:W-:Y:S06]  /*09e0*/  BRA `(.L_x_14) ;  /* 0x0000000000147947 */ /* 0x000fec0003800000 */
.L_x_8:
[----:B------:R-:W-:Y:S01]  /*09f0*/  LOP3.LUT R0, R8, 0x80000000, R7, 0x48, !PT ;  /* 0x8000000008007812 */ /* 0x000fe200078e4807 */
[----:B------:R-:W-:Y:S06]  /*0a00*/  BRA `(.L_x_14) ;  /* 0x00000000000c7947 */ /* 0x000fec0003800000 */
.L_x_7:
[----:B------:R-:W0:Y:S01]  /*0a10*/  MUFU.RSQ R0, -QNAN ;  /* 0xffc0000000007908 */ /* 0x000e220000001400 */
[----:B------:R-:W-:Y:S05]  /*0a20*/  BRA `(.L_x_14) ;  /* 0x0000000000047947 */ /* 0x000fea0003800000 */
.L_x_6:
[----:B------:R-:W-:-:S07]  /*0a30*/  FADD.FTZ R0, R0, R3 ;  /* 0x0000000300007221 */ /* 0x000fce0000010000 */
.L_x_14:
[----:B------:R-:W-:Y:S05]  /*0a40*/  BSYNC.RECONVERGENT B1 ;  /* 0x0000000000017941 */ /* 0x000fea0003800200 */
.L_x_4:
[----:B------:R-:W-:-:S04]  /*0a50*/  IMAD.MOV.U32 R5, RZ, RZ, 0x0 ;  /* 0x00000000ff057424 */ /* 0x000fc800078e00ff */
[----:B0-----:R-:W-:Y:S05]  /*0a60*/  RET.REL.NODEC R4 `(_Z13softmaxKernelPfS_i) ;  /* 0xfffffff404647950 */ /* 0x001fea0003c3ffff */
.L_x_15:
[----:B------:R-:W-:-:S00]  /*0a70*/  BRA `(.L_x_15) ;  /* 0xfffffffc00fc7947 */ /* 0x000fc0000383ffff */
[----:B------:R-:W-:-:S00]  /*0a80*/  NOP ;  /* 0x0000000000007918 */ /* 0x000fc00000000000 */
[----:B------:R-:W-:-:S00]  /*0a90*/  NOP ;  /* 0x0000000000007918 */ /* 0x000fc00000000000 */
[----:B------:R-:W-:-:S00]  /*0aa0*/  NOP ;  /* 0x0000000000007918 */ /* 0x000fc00000000000 */
[----:B------:R-:W-:-:S00]  /*0ab0*/  NOP ;  /* 0x0000000000007918 */ /* 0x000fc00000000000 */
[----:B------:R-:W-:-:S00]  /*0ac0*/  NOP ;  /* 0x0000000000007918 */ /* 0x000fc00000000000 */
[----:B------:R-:W-:-:S00]  /*0ad0*/  NOP ;  /* 0x0000000000007918 */ /* 0x000fc00000000000 */
[----:B------:R-:W-:-:S00]  /*0ae0*/  NOP ;  /* 0x0000000000007918 */ /* 0x000fc00000000000 */
[----:B------:R-:W-:-:S00]  /*0af0*/  NOP ;  /* 0x0000000000007918 */ /* 0x000fc00000000000 */
.L_x_16:


//--------------------- .nv.shared._Z13softmaxKernelPfS_i --------------------------
	.section	.nv.shared._Z13softmaxKernelPfS_i,"aw",@nobits
	.sectionflags	@""
	.align	4
.nv.shared._Z13softmaxKernelPfS_i:
	.zero		1060


//--------------------- .nv.shared.reserved.0     --------------------------
	.section	.nv.shared.reserved.0,"aw",@nobits
	.weak		__nv_reservedSMEM_offset_0_alias
	.size		__nv_reservedSMEM_offset_0_alias, 0, 64
	.other		__nv_reservedSMEM_offset_0_alias,@"STO_CUDA_RESERVED_SHARED STV_DEFAULT"
__nv_reservedSMEM_offset_0_alias:
	.zero		0
	.zero		64


//--------------------- .nv.constant0._Z13softmaxKernelPfS_i --------------------------
	.section	.nv.constant0._Z13softmaxKernelPfS_i,"a",@progbits
	.sectionflags	@""
	.align	4
.nv.constant0._Z13softmaxKernelPfS_i:
	.zero		916


//--------------------- SYMBOLS --------------------------

	.type		.nv.reservedSmem.offset0,@object
	.size		.nv.reservedSmem.offset0,0x4
	.type		.nv.reservedSmem.cap,@object
	.size		.nv.reservedSmem.cap,0x4
